//
// Generated by NVIDIA NVVM Compiler
//
// Compiler Build ID: CL-36424714
// Cuda compilation tools, release 13.0, V13.0.88
// Based on NVVM 20.0.0
//

.version 9.0
.target sm_100
.address_size 64

	// .globl	_Z6mandelPi

.visible .entry _Z6mandelPi(
	.param .u64 .ptr .align 1 _Z6mandelPi_param_0
)
{
	.reg .pred 	%p<6>;
	.reg .b32 	%r<15>;
	.reg .b64 	%rd<8>;
	.reg .b64 	%fd<41>;

	ld.param.u64 	%rd1, [_Z6mandelPi_param_0];
	mov.u32 	%r1, %ctaid.x;
	cvt.rn.f64.u32 	%fd20, %r1;
	div.rn.f64 	%fd21, %fd20, 0d4059000000000000;
	add.f64 	%fd1, %fd21, 0dC000000000000000;
	mov.u32 	%r2, %ctaid.y;
	cvt.rn.f64.u32 	%fd22, %r2;
	div.rn.f64 	%fd23, %fd22, 0d4059000000000000;
	add.f64 	%fd2, %fd23, 0dBFF8000000000000;
	mov.f64 	%fd39, 0d0000000000000000;
	mov.b32 	%r3, 0;
	mov.f64 	%fd40, %fd39;
$L__BB0_1:
	mul.f64 	%fd24, %fd40, %fd40;
	mul.f64 	%fd25, %fd39, %fd39;
	sub.f64 	%fd26, %fd24, %fd25;
	add.f64 	%fd5, %fd1, %fd26;
	add.f64 	%fd27, %fd40, %fd40;
	fma.rn.f64 	%fd6, %fd27, %fd39, %fd2;
	mul.f64 	%fd7, %fd5, %fd5;
	mul.f64 	%fd8, %fd6, %fd6;
	add.f64 	%fd28, %fd8, %fd7;
	setp.gt.f64 	%p1, %fd28, 0d4010000000000000;
	mov.u32 	%r14, %r3;
	@%p1 bra 	$L__BB0_9;
	sub.f64 	%fd29, %fd7, %fd8;
	add.f64 	%fd9, %fd1, %fd29;
	add.f64 	%fd30, %fd5, %fd5;
	fma.rn.f64 	%fd10, %fd30, %fd6, %fd2;
	mul.f64 	%fd11, %fd9, %fd9;
	mul.f64 	%fd12, %fd10, %fd10;
	add.f64 	%fd31, %fd12, %fd11;
	setp.gt.f64 	%p2, %fd31, 0d4010000000000000;
	@%p2 bra 	$L__BB0_8;
	sub.f64 	%fd32, %fd11, %fd12;
	add.f64 	%fd13, %fd1, %fd32;
	add.f64 	%fd33, %fd9, %fd9;
	fma.rn.f64 	%fd14, %fd33, %fd10, %fd2;
	mul.f64 	%fd15, %fd13, %fd13;
	mul.f64 	%fd16, %fd14, %fd14;
	add.f64 	%fd34, %fd16, %fd15;
	setp.gt.f64 	%p3, %fd34, 0d4010000000000000;
	@%p3 bra 	$L__BB0_7;
	sub.f64 	%fd35, %fd15, %fd16;
	add.f64 	%fd40, %fd1, %fd35;
	add.f64 	%fd36, %fd13, %fd13;
	fma.rn.f64 	%fd39, %fd36, %fd14, %fd2;
	mul.f64 	%fd37, %fd40, %fd40;
	fma.rn.f64 	%fd38, %fd39, %fd39, %fd37;
	setp.gt.f64 	%p4, %fd38, 0d4010000000000000;
	@%p4 bra 	$L__BB0_6;
	add.s32 	%r3, %r3, 4;
	setp.eq.s32 	%p5, %r3, 100;
	mov.b32 	%r14, 100;
	@%p5 bra 	$L__BB0_9;
	bra.uni 	$L__BB0_1;
$L__BB0_6:
	add.s32 	%r14, %r3, 3;
	bra.uni 	$L__BB0_9;
$L__BB0_7:
	add.s32 	%r14, %r3, 2;
	bra.uni 	$L__BB0_9;
$L__BB0_8:
	add.s32 	%r14, %r3, 1;
$L__BB0_9:
	cvta.to.global.u64 	%rd2, %rd1;
	add.s32 	%r11, %r14, 1;
	mul.lo.s32 	%r12, %r1, 400;
	cvt.u64.u32 	%rd3, %r12;
	cvt.u64.u32 	%rd4, %r2;
	add.s64 	%rd5, %rd3, %rd4;
	shl.b64 	%rd6, %rd5, 2;
	add.s64 	%rd7, %rd2, %rd6;
	st.global.u32 	[%rd7], %r11;
	ret;

}


// ===== COMPILED SASS (sm_100) =====

	.target	sm_100

	.elftype	@"ET_EXEC"


//--------------------- .note.nv.tkinfo           --------------------------
	.section	.note.nv.tkinfo,"",@"SHT_NOTE"
	.sectionflags	@"SHF_NOTE_NV_TKINFO"
	.tkinfo
        /*0018*/ 	.word	0x00000002
        /*0030*/ 	.string	""
        /*0030*/ 	.string	"ptxas"
        /*0030*/ 	.string	"Cuda compilation tools, release 13.0, V13.0.88"
        /*0030*/ 	.string	"Build cuda_13.0.r13.0/compiler.36424714_0"
        /*0030*/ 	.string	"-arch sm_100 -m 64 "



//--------------------- .note.nv.cuinfo           --------------------------
	.section	.note.nv.cuinfo,"",@"SHT_NOTE"
	.sectionflags	@"SHF_NOTE_NV_CUINFO"
        /*0018*/ 	.short	0x0002
        /*001a*/ 	.short	0x0064
        /*001c*/ 	.short	0x0082
	.zero		2


//--------------------- .nv.info                  --------------------------
	.section	.nv.info,"",@"SHT_CUDA_INFO"
	.align	4


	//----- nvinfo : EIATTR_REGCOUNT
	.align		4
        /*0000*/ 	.byte	0x04, 0x2f
        /*0002*/ 	.short	(.L_1 - .L_0)
	.align		4
.L_0:
        /*0004*/ 	.word	index@(_Z6mandelPi)
        /*0008*/ 	.word	0x0000001a


	//----- nvinfo : EIATTR_FRAME_SIZE
	.align		4
.L_1:
        /*000c*/ 	.byte	0x04, 0x11
        /*000e*/ 	.short	(.L_3 - .L_2)
	.align		4
.L_2:
        /*0010*/ 	.word	index@($__internal_0_$__cuda_sm20_div_rn_f64_full)
        /*0014*/ 	.word	0x00000000


	//----- nvinfo : EIATTR_FRAME_SIZE
	.align		4
.L_3:
        /*0018*/ 	.byte	0x04, 0x11
        /*001a*/ 	.short	(.L_5 - .L_4)
	.align		4
.L_4:
        /*001c*/ 	.word	index@(_Z6mandelPi)
        /*0020*/ 	.word	0x00000000


	//----- nvinfo : EIATTR_MIN_STACK_SIZE
	.align		4
.L_5:
        /*0024*/ 	.byte	0x04, 0x12
        /*0026*/ 	.short	(.L_7 - .L_6)
	.align		4
.L_6:
        /*0028*/ 	.word	index@(_Z6mandelPi)
        /*002c*/ 	.word	0x00000000
.L_7:


//--------------------- .nv.compat                --------------------------
	.section	.nv.compat,"",@"SHT_CUDA_COMPAT_INFO"
	.align	4
        /*0000*/ 	.byte	0x02, 0x09, 0x00, 0x00, 0x02, 0x02, 0x01, 0x00, 0x02, 0x05, 0x05, 0x00, 0x03, 0x07, 0x01, 0x01
        /*0010*/ 	.byte	0x02, 0x03, 0x00, 0x00, 0x02, 0x06, 0x01, 0x00, 0x04, 0x0b, 0x08, 0x00, 0x01, 0x00, 0x00, 0x00
        /*0020*/ 	.byte	0x00, 0x00, 0x00, 0x00


//--------------------- .nv.info._Z6mandelPi      --------------------------
	.section	.nv.info._Z6mandelPi,"",@"SHT_CUDA_INFO"
	.sectionflags	@""
	.align	4


	//----- nvinfo : EIATTR_CUDA_API_VERSION
	.align		4
        /*0000*/ 	.byte	0x04, 0x37
        /*0002*/ 	.short	(.L_9 - .L_8)
.L_8:
        /*0004*/ 	.word	0x00000082


	//----- nvinfo : EIATTR_KPARAM_INFO
	.align		4
.L_9:
        /*0008*/ 	.byte	0x04, 0x17
        /*000a*/ 	.short	(.L_11 - .L_10)
.L_10:
        /*000c*/ 	.word	0x00000000
        /*0010*/ 	.short	0x0000
        /*0012*/ 	.short	0x0000
        /*0014*/ 	.byte	0x00, 0xf5, 0x21, 0x00


	//----- nvinfo : EIATTR_SPARSE_MMA_MASK
	.align		4
.L_11:
        /*0018*/ 	.byte	0x03, 0x50
        /*001a*/ 	.short	0x0000


	//----- nvinfo : EIATTR_MAXREG_COUNT
	.align		4
        /*001c*/ 	.byte	0x03, 0x1b
        /*001e*/ 	.short	0x00ff


	//----- nvinfo : EIATTR_MERCURY_ISA_VERSION
	.align		4
        /*0020*/ 	.byte	0x03, 0x5f
        /*0022*/ 	.short	0x0101


	//----- nvinfo : EIATTR_VRC_CTA_INIT_COUNT
	.align		4
        /*0024*/ 	.byte	0x02, 0x4a
	.zero		1
	.zero		1


	//----- nvinfo : EIATTR_EXIT_INSTR_OFFSETS
	.align		4
        /*0028*/ 	.byte	0x04, 0x1c
        /*002a*/ 	.short	(.L_13 - .L_12)


	//   ....[0]....
.L_12:
        /*002c*/ 	.word	0x000007c0


	//----- nvinfo : EIATTR_CRS_STACK_SIZE
	.align		4
.L_13:
        /*0030*/ 	.byte	0x04, 0x1e
        /*0032*/ 	.short	(.L_15 - .L_14)
.L_14:
        /*0034*/ 	.word	0x00000000


	//----- nvinfo : EIATTR_CBANK_PARAM_SIZE
	.align		4
.L_15:
        /*0038*/ 	.byte	0x03, 0x19
        /*003a*/ 	.short	0x0008


	//----- nvinfo : EIATTR_PARAM_CBANK
	.align		4
        /*003c*/ 	.byte	0x04, 0x0a
        /*003e*/ 	.short	(.L_17 - .L_16)
	.align		4
.L_16:
        /*0040*/ 	.word	index@(.nv.constant0._Z6mandelPi)
        /*0044*/ 	.short	0x0380
        /*0046*/ 	.short	0x0008


	//----- nvinfo : EIATTR_SW_WAR
	.align		4
.L_17:
        /*0048*/ 	.byte	0x04, 0x36
        /*004a*/ 	.short	(.L_19 - .L_18)
.L_18:
        /*004c*/ 	.word	0x00000008
.L_19:


//--------------------- .nv.callgraph             --------------------------
	.section	.nv.callgraph,"",@"SHT_CUDA_CALLGRAPH"
	.align	4
	.sectionentsize	8
	.align		4
        /*0000*/ 	.word	0x00000000
	.align		4
        /*0004*/ 	.word	0xffffffff
	.align		4
        /*0008*/ 	.word	0x00000000
	.align		4
        /*000c*/ 	.word	0xfffffffe
	.align		4
        /*0010*/ 	.word	0x00000000
	.align		4
        /*0014*/ 	.word	0xfffffffd
	.align		4
        /*0018*/ 	.word	0x00000000
	.align		4
        /*001c*/ 	.word	0xfffffffc


//--------------------- .text._Z6mandelPi         --------------------------
	.section	.text._Z6mandelPi,"ax",@progbits
	.align	128
        .global         _Z6mandelPi
        .type           _Z6mandelPi,@function
        .size           _Z6mandelPi,(.L_x_13 - _Z6mandelPi)
        .other          _Z6mandelPi,@"STO_CUDA_ENTRY STV_DEFAULT"
_Z6mandelPi:
.text._Z6mandelPi:
[----:B------:R-:W-:Y:S01]  /*0000*/  LDC R1, c[0x0][0x37c] ;  /* 0x0000df00ff017b82 */ /* 0x000fe20000000800 */
[----:B------:R-:W0:Y:S01]  /*0010*/  MUFU.RCP64H R3, 100 ;  /* 0x4059000000037908 */ /* 0x000e220000001800 */
[----:B------:R-:W-:-:S06]  /*0020*/  IMAD.MOV.U32 R6, RZ, RZ, 0x0 ;  /* 0x00000000ff067424 */ /* 0x000fcc00078e00ff */
[----:B------:R-:W1:Y:S01]  /*0030*/  S2UR UR7, SR_CTAID.X ;  /* 0x00000000000779c3 */ /* 0x000e620000002500 */
[----:B------:R-:W-:Y:S02]  /*0040*/  IMAD.MOV.U32 R7, RZ, RZ, 0x40590000 ;  /* 0x40590000ff077424 */ /* 0x000fe400078e00ff */
[----:B------:R-:W-:-:S06]  /*0050*/  IMAD.MOV.U32 R2, RZ, RZ, 0x1 ;  /* 0x00000001ff027424 */ /* 0x000fcc00078e00ff */
[----:B0-----:R-:W-:-:S08]  /*0060*/  DFMA R4, R2, -R6, 1 ;  /* 0x3ff000000204742b */ /* 0x001fd00000000806 */
[----:B------:R-:W-:-:S08]  /*0070*/  DFMA R4, R4, R4, R4 ;  /* 0x000000040404722b */ /* 0x000fd00000000004 */
[----:B------:R-:W-:Y:S02]  /*0080*/  DFMA R2, R2, R4, R2 ;  /* 0x000000040202722b */ /* 0x000fe40000000002 */
[----:B-1----:R-:W0:Y:S06]  /*0090*/  I2F.F64.U32 R4, UR7 ;  /* 0x0000000700047d12 */ /* 0x002e2c0008201800 */
[----:B------:R-:W-:-:S08]  /*00a0*/  DFMA R6, R2, -R6, 1 ;  /* 0x3ff000000206742b */ /* 0x000fd00000000806 */
[----:B------:R-:W-:Y:S01]  /*00b0*/  DFMA R2, R2, R6, R2 ;  /* 0x000000060202722b */ /* 0x000fe20000000002 */
[----:B0-----:R-:W-:-:S07]  /*00c0*/  FSETP.GEU.AND P1, PT, |R5|, 6.5827683646048100446e-37, PT ;  /* 0x036000000500780b */ /* 0x001fce0003f2e200 */
[----:B------:R-:W-:-:S08]  /*00d0*/  DMUL R6, R4, R2 ;  /* 0x0000000204067228 */ /* 0x000fd00000000000 */
[----:B------:R-:W-:-:S08]  /*00e0*/  DFMA R8, R6, -100, R4 ;  /* 0xc05900000608782b */ /* 0x000fd00000000004 */
[----:B------:R-:W-:Y:S01]  /*00f0*/  DFMA R2, R2, R8, R6 ;  /* 0x000000080202722b */ /* 0x000fe20000000006 */
[----:B------:R-:W-:Y:S02]  /*0100*/  IMAD.MOV.U32 R6, RZ, RZ, RZ ;  /* 0x000000ffff067224 */ /* 0x000fe400078e00ff */
[----:B------:R-:W-:-:S07]  /*0110*/  IMAD.MOV.U32 R7, RZ, RZ, 0x40590000 ;  /* 0x40590000ff077424 */ /* 0x000fce00078e00ff */
[----:B------:R-:W-:-:S05]  /*0120*/  FFMA R0, RZ, 3.390625, R3 ;  /* 0x40590000ff007823 */ /* 0x000fca0000000003 */
[----:B------:R-:W-:-:S13]  /*0130*/  FSETP.GT.AND P0, PT, |R0|, 1.469367938527859385e-39, PT ;  /* 0x001000000000780b */ /* 0x000fda0003f04200 */
[----:B------:R-:W-:Y:S05]  /*0140*/  @P0 BRA P1, `(.L_x_0) ;  /* 0x0000000000180947 */ /* 0x000fea0000800000 */
[----:B------:R-:W-:Y:S01]  /*0150*/  IMAD.MOV.U32 R10, RZ, RZ, R4 ;  /* 0x000000ffff0a7224 */ /* 0x000fe200078e0004 */
[----:B------:R-:W-:Y:S01]  /*0160*/  MOV R0, 0x190 ;  /* 0x0000019000007802 */ /* 0x000fe20000000f00 */
[----:B------:R-:W-:-:S07]  /*0170*/  IMAD.MOV.U32 R11, RZ, RZ, R5 ;  /* 0x000000ffff0b7224 */ /* 0x000fce00078e0005 */
[----:B------:R-:W-:Y:S05]  /*0180*/  CALL.REL.NOINC `($__internal_0_$__cuda_sm20_div_rn_f64_full) ;  /* 0x0000000400907944 */ /* 0x000fea0003c00000 */
[----:B------:R-:W-:Y:S01]  /*0190*/  MOV R2, R14 ;  /* 0x0000000e00027202 */ /* 0x000fe20000000f00 */
[----:B------:R-:W-:-:S07]  /*01a0*/  IMAD.MOV.U32 R3, RZ, RZ, R15 ;  /* 0x000000ffff037224 */ /* 0x000fce00078e000f */
.L_x_0:
[----:B------:R-:W0:Y:S01]  /*01b0*/  MUFU.RCP64H R5, 100 ;  /* 0x4059000000057908 */ /* 0x000e220000001800 */
[----:B------:R-:W-:Y:S01]  /*01c0*/  IMAD.MOV.U32 R8, RZ, RZ, 0x0 ;  /* 0x00000000ff087424 */ /* 0x000fe200078e00ff */
[----:B------:R-:W1:Y:S01]  /*01d0*/  S2UR UR10, SR_CTAID.Y ;  /* 0x00000000000a79c3 */ /* 0x000e620000002600 */
[----:B------:R-:W-:Y:S01]  /*01e0*/  IMAD.MOV.U32 R9, RZ, RZ, 0x40590000 ;  /* 0x40590000ff097424 */ /* 0x000fe200078e00ff */
[----:B------:R-:W-:Y:S01]  /*01f0*/  DADD R2, R2, -2 ;  /* 0xc000000002027429 */ /* 0x000fe20000000000 */
[----:B------:R-:W-:-:S06]  /*0200*/  IMAD.MOV.U32 R4, RZ, RZ, 0x1 ;  /* 0x00000001ff047424 */ /* 0x000fcc00078e00ff */
[----:B0-----:R-:W-:-:S08]  /*0210*/  DFMA R10, R4, -R8, 1 ;  /* 0x3ff00000040a742b */ /* 0x001fd00000000808 */
[----:B------:R-:W-:-:S08]  /*0220*/  DFMA R10, R10, R10, R10 ;  /* 0x0000000a0a0a722b */ /* 0x000fd0000000000a */
[----:B------:R-:W-:-:S08]  /*0230*/  DFMA R10, R4, R10, R4 ;  /* 0x0000000a040a722b */ /* 0x000fd00000000004 */
[C---:B------:R-:W-:Y:S01]  /*0240*/  DFMA R4, R10.reuse, -R8, 1 ;  /* 0x3ff000000a04742b */ /* 0x040fe20000000808 */
[----:B-1----:R-:W0:Y:S07]  /*0250*/  I2F.F64.U32 R8, UR10 ;  /* 0x0000000a00087d12 */ /* 0x002e2e0008201800 */
[----:B------:R-:W-:-:S08]  /*0260*/  DFMA R12, R10, R4, R10 ;  /* 0x000000040a0c722b */ /* 0x000fd0000000000a */
[----:B0-----:R-:W-:Y:S01]  /*0270*/  DMUL R4, R12, R8 ;  /* 0x000000080c047228 */ /* 0x001fe20000000000 */
[----:B------:R-:W-:-:S07]  /*0280*/  FSETP.GEU.AND P1, PT, |R9|, 6.5827683646048100446e-37, PT ;  /* 0x036000000900780b */ /* 0x000fce0003f2e200 */
[----:B------:R-:W-:-:S08]  /*0290*/  DFMA R10, R4, -100, R8 ;  /* 0xc0590000040a782b */ /* 0x000fd00000000008 */
[----:B------:R-:W-:-:S10]  /*02a0*/  DFMA R4, R12, R10, R4 ;  /* 0x0000000a0c04722b */ /* 0x000fd40000000004 */
        /* <DEDUP_REMOVED lines=9> */
.L_x_1:
[----:B------:R-:W-:Y:S01]  /*0340*/  DADD R4, R4, -1.5 ;  /* 0xbff8000004047429 */ /* 0x000fe20000000000 */
[----:B------:R-:W0:Y:S01]  /*0350*/  LDCU.64 UR12, c[0x0][0x358] ;  /* 0x00006b00ff0c77ac */ /* 0x000e220008000a00 */
[----:B------:R-:W-:Y:S01]  /*0360*/  DADD R6, RZ, R2 ;  /* 0x00000000ff067229 */ /* 0x000fe20000000002 */
[----:B------:R-:W-:-:S05]  /*0370*/  IMAD.MOV.U32 R0, RZ, RZ, RZ ;  /* 0x000000ffff007224 */ /* 0x000fca00078e00ff */
[----:B------:R-:W-:Y:S02]  /*0380*/  DFMA R8, RZ, RZ, R4 ;  /* 0x000000ffff08722b */ /* 0x000fe40000000004 */
[----:B------:R-:W-:-:S06]  /*0390*/  DMUL R10, R6, R6 ;  /* 0x00000006060a7228 */ /* 0x000fcc0000000000 */
[----:B------:R-:W-:-:S08]  /*03a0*/  DMUL R12, R8, R8 ;  /* 0x00000008080c7228 */ /* 0x000fd00000000000 */
[----:B------:R-:W-:-:S08]  /*03b0*/  DADD R14, R10, R12 ;  /* 0x000000000a0e7229 */ /* 0x000fd0000000000c */
[----:B------:R-:W-:-:S14]  /*03c0*/  DSETP.GT.AND P0, PT, R14, 4, PT ;  /* 0x401000000e00742a */ /* 0x000fdc0003f04000 */
[----:B0-----:R-:W-:Y:S05]  /*03d0*/  @P0 BRA `(.L_x_2) ;  /* 0x0000000000d00947 */ /* 0x001fea0003800000 */
[----:B------:R-:W-:Y:S01]  /*03e0*/  IMAD.MOV.U32 R14, RZ, RZ, R6 ;  /* 0x000000ffff0e7224 */ /* 0x000fe200078e0006 */
[----:B------:R-:W-:Y:S01]  /*03f0*/  MOV R0, RZ ;  /* 0x000000ff00007202 */ /* 0x000fe20000000f00 */
[----:B------:R-:W-:Y:S02]  /*0400*/  IMAD.MOV.U32 R15, RZ, RZ, R7 ;  /* 0x000000ffff0f7224 */ /* 0x000fe400078e0007 */
[----:B------:R-:W-:Y:S02]  /*0410*/  IMAD.MOV.U32 R6, RZ, RZ, R8 ;  /* 0x000000ffff067224 */ /* 0x000fe400078e0008 */
[----:B------:R-:W-:-:S07]  /*0420*/  IMAD.MOV.U32 R7, RZ, RZ, R9 ;  /* 0x000000ffff077224 */ /* 0x000fce00078e0009 */
.L_x_6:
[----:B------:R-:W-:Y:S02]  /*0430*/  DADD R10, -R12, R10 ;  /* 0x000000000c0a7229 */ /* 0x000fe4000000010a */
[----:B------:R-:W-:-:S06]  /*0440*/  DADD R14, R14, R14 ;  /* 0x000000000e0e7229 */ /* 0x000fcc000000000e */
[----:B------:R-:W-:Y:S02]  /*0450*/  DADD R10, R2, R10 ;  /* 0x00000000020a7229 */ /* 0x000fe4000000000a */
[----:B------:R-:W-:-:S06]  /*0460*/  DFMA R14, R14, R6, R4 ;  /* 0x000000060e0e722b */ /* 0x000fcc0000000004 */
[----:B------:R-:W-:Y:S02]  /*0470*/  DMUL R6, R10, R10 ;  /* 0x0000000a0a067228 */ /* 0x000fe40000000000 */
[----:B------:R-:W-:-:S08]  /*0480*/  DMUL R8, R14, R14 ;  /* 0x0000000e0e087228 */ /* 0x000fd00000000000 */
[----:B------:R-:W-:-:S08]  /*0490*/  DADD R12, R6, R8 ;  /* 0x00000000060c7229 */ /* 0x000fd00000000008 */
[----:B------:R-:W-:-:S14]  /*04a0*/  DSETP.GT.AND P0, PT, R12, 4, PT ;  /* 0x401000000c00742a */ /* 0x000fdc0003f04000 */
[----:B------:R-:W-:Y:S05]  /*04b0*/  @P0 BRA `(.L_x_3) ;  /* 0x0000000000940947 */ /* 0x000fea0003800000 */
[----:B------:R-:W-:Y:S02]  /*04c0*/  DADD R6, R6, -R8 ;  /* 0x0000000006067229 */ /* 0x000fe40000000808 */
        /* <DEDUP_REMOVED lines=12> */
[----:B------:R-:W-:-:S08]  /*0590*/  DMUL R6, R10, R10 ;  /* 0x0000000a0a067228 */ /* 0x000fd00000000000 */
[----:B------:R-:W-:-:S08]  /*05a0*/  DFMA R6, R12, R12, R6 ;  /* 0x0000000c0c06722b */ /* 0x000fd00000000006 */
[----:B------:R-:W-:-:S14]  /*05b0*/  DSETP.GT.AND P0, PT, R6, 4, PT ;  /* 0x401000000600742a */ /* 0x000fdc0003f04000 */
[----:B------:R-:W-:Y:S05]  /*05c0*/  @P0 BRA `(.L_x_5) ;  /* 0x0000000000400947 */ /* 0x000fea0003800000 */
[----:B------:R-:W-:Y:S02]  /*05d0*/  VIADD R16, R0, 0x4 ;  /* 0x0000000400107836 */ /* 0x000fe40000000000 */
[----:B------:R-:W-:-:S03]  /*05e0*/  IMAD.MOV.U32 R0, RZ, RZ, 0x64 ;  /* 0x00000064ff007424 */ /* 0x000fc600078e00ff */
[----:B------:R-:W-:-:S13]  /*05f0*/  ISETP.NE.AND P0, PT, R16, 0x64, PT ;  /* 0x000000641000780c */ /* 0x000fda0003f05270 */
[----:B------:R-:W-:Y:S05]  /*0600*/  @!P0 BRA `(.L_x_2) ;  /* 0x0000000000448947 */ /* 0x000fea0003800000 */
[----:B------:R-:W-:Y:S01]  /*0610*/  DMUL R6, R12, R12 ;  /* 0x0000000c0c067228 */ /* 0x000fe20000000000 */
[----:B------:R-:W-:Y:S01]  /*0620*/  IMAD.MOV.U32 R0, RZ, RZ, R16 ;  /* 0x000000ffff007224 */ /* 0x000fe200078e0010 */
[----:B------:R-:W-:-:S06]  /*0630*/  DADD R8, R10, R10 ;  /* 0x000000000a087229 */ /* 0x000fcc000000000a */
[----:B------:R-:W-:Y:S02]  /*0640*/  DFMA R14, R10, R10, -R6 ;  /* 0x0000000a0a0e722b */ /* 0x000fe40000000806 */
[----:B------:R-:W-:-:S06]  /*0650*/  DFMA R6, R12, R8, R4 ;  /* 0x000000080c06722b */ /* 0x000fcc0000000004 */
[----:B------:R-:W-:Y:S02]  /*0660*/  DADD R14, R2, R14 ;  /* 0x00000000020e7229 */ /* 0x000fe4000000000e */
[----:B------:R-:W-:-:S06]  /*0670*/  DMUL R12, R6, R6 ;  /* 0x00000006060c7228 */ /* 0x000fcc0000000000 */
[----:B------:R-:W-:-:S08]  /*0680*/  DMUL R10, R14, R14 ;  /* 0x0000000e0e0a7228 */ /* 0x000fd00000000000 */
[----:B------:R-:W-:-:S08]  /*0690*/  DADD R8, R10, R12 ;  /* 0x000000000a087229 */ /* 0x000fd0000000000c */
[----:B------:R-:W-:-:S14]  /*06a0*/  DSETP.GT.AND P0, PT, R8, 4, PT ;  /* 0x401000000800742a */ /* 0x000fdc0003f04000 */
[----:B------:R-:W-:Y:S05]  /*06b0*/  @!P0 BRA `(.L_x_6) ;  /* 0xfffffffc005c8947 */ /* 0x000fea000383ffff */
[----:B------:R-:W-:Y:S05]  /*06c0*/  BRA `(.L_x_2) ;  /* 0x0000000000147947 */ /* 0x000fea0003800000 */
.L_x_5:
[----:B------:R-:W-:Y:S01]  /*06d0*/  VIADD R0, R0, 0x3 ;  /* 0x0000000300007836 */ /* 0x000fe20000000000 */
[----:B------:R-:W-:Y:S06]  /*06e0*/  BRA `(.L_x_2) ;  /* 0x00000000000c7947 */ /* 0x000fec0003800000 */
.L_x_4:
[----:B------:R-:W-:Y:S01]  /*06f0*/  VIADD R0, R0, 0x2 ;  /* 0x0000000200007836 */ /* 0x000fe20000000000 */
[----:B------:R-:W-:Y:S06]  /*0700*/  BRA `(.L_x_2) ;  /* 0x0000000000047947 */ /* 0x000fec0003800000 */
.L_x_3:
[----:B------:R-:W-:-:S07]  /*0710*/  VIADD R0, R0, 0x1 ;  /* 0x0000000100007836 */ /* 0x000fce0000000000 */
.L_x_2:
[----:B------:R-:W0:Y:S01]  /*0720*/  LDCU.64 UR8, c[0x0][0x380] ;  /* 0x00007000ff0877ac */ /* 0x000e220008000a00 */
[----:B------:R-:W-:Y:S01]  /*0730*/  VIADD R5, R0, 0x1 ;  /* 0x0000000100057836 */ /* 0x000fe20000000000 */
[----:B------:R-:W-:-:S04]  /*0740*/  UIMAD UR5, UR7, 0x190, URZ ;  /* 0x00000190070578a4 */ /* 0x000fc8000f8e02ff */
[----:B------:R-:W-:-:S04]  /*0750*/  UIADD3 UR5, UP0, UPT, UR5, UR10, URZ ;  /* 0x0000000a05057290 */ /* 0x000fc8000ff1e0ff */
[----:B------:R-:W-:Y:S02]  /*0760*/  UIADD3.X UR6, UPT, UPT, URZ, URZ, URZ, UP0, !UPT ;  /* 0x000000ffff067290 */ /* 0x000fe400087fe4ff */
[----:B0-----:R-:W-:-:S04]  /*0770*/  ULEA UR4, UP0, UR5, UR8, 0x2 ;  /* 0x0000000805047291 */ /* 0x001fc8000f8010ff */
[----:B------:R-:W-:Y:S02]  /*0780*/  ULEA.HI.X UR5, UR5, UR9, UR6, 0x2, UP0 ;  /* 0x0000000905057291 */ /* 0x000fe400080f1406 */
[----:B------:R-:W-:-:S04]  /*0790*/  MOV R2, UR4 ;  /* 0x0000000400027c02 */ /* 0x000fc80008000f00 */
[----:B------:R-:W-:-:S05]  /*07a0*/  IMAD.U32 R3, RZ, RZ, UR5 ;  /* 0x00000005ff037e24 */ /* 0x000fca000f8e00ff */
[----:B------:R-:W-:Y:S01]  /*07b0*/  STG.E desc[UR12][R2.64], R5 ;  /* 0x0000000502007986 */ /* 0x000fe2000c10190c */
[----:B------:R-:W-:Y:S05]  /*07c0*/  EXIT ;  /* 0x000000000000794d */ /* 0x000fea0003800000 */
        .weak           $__internal_0_$__cuda_sm20_div_rn_f64_full
        .type           $__internal_0_$__cuda_sm20_div_rn_f64_full,@function
        .size           $__internal_0_$__cuda_sm20_div_rn_f64_full,(.L_x_13 - $__internal_0_$__cuda_sm20_div_rn_f64_full)
$__internal_0_$__cuda_sm20_div_rn_f64_full:
[C---:B------:R-:W-:Y:S01]  /*07d0*/  FSETP.GEU.AND P0, PT, |R7|.reuse, 1.469367938527859385e-39, PT ;  /* 0x001000000700780b */ /* 0x040fe20003f0e200 */
[----:B------:R-:W-:Y:S01]  /*07e0*/  IMAD.MOV.U32 R12, RZ, RZ, 0x1 ;  /* 0x00000001ff0c7424 */ /* 0x000fe200078e00ff */
[C---:B------:R-:W-:Y:S01]  /*07f0*/  LOP3.LUT R4, R7.reuse, 0x800fffff, RZ, 0xc0, !PT ;  /* 0x800fffff07047812 */ /* 0x040fe200078ec0ff */
[----:B------:R-:W-:Y:S01]  /*0800*/  IMAD.MOV.U32 R17, RZ, RZ, 0x1ca00000 ;  /* 0x1ca00000ff117424 */ /* 0x000fe200078e00ff */
[----:B------:R-:W-:Y:S02]  /*0810*/  LOP3.LUT R19, R7, 0x7ff00000, RZ, 0xc0, !PT ;  /* 0x7ff0000007137812 */ /* 0x000fe400078ec0ff */
[----:B------:R-:W-:Y:S01]  /*0820*/  LOP3.LUT R5, R4, 0x3ff00000, RZ, 0xfc, !PT ;  /* 0x3ff0000004057812 */ /* 0x000fe200078efcff */
[----:B------:R-:W-:-:S06]  /*0830*/  IMAD.MOV.U32 R4, RZ, RZ, R6 ;  /* 0x000000ffff047224 */ /* 0x000fcc00078e0006 */
[----:B------:R-:W-:-:S06]  /*0840*/  @!P0 DMUL R4, R6, 8.98846567431157953865e+307 ;  /* 0x7fe0000006048828 */ /* 0x000fcc0000000000 */
[----:B------:R-:W0:Y:S02]  /*0850*/  MUFU.RCP64H R13, R5 ;  /* 0x00000005000d7308 */ /* 0x000e240000001800 */
[----:B0-----:R-:W-:-:S08]  /*0860*/  DFMA R8, R12, -R4, 1 ;  /* 0x3ff000000c08742b */ /* 0x001fd00000000804 */
[----:B------:R-:W-:-:S08]  /*0870*/  DFMA R8, R8, R8, R8 ;  /* 0x000000080808722b */ /* 0x000fd00000000008 */
[----:B------:R-:W-:Y:S01]  /*0880*/  DFMA R12, R12, R8, R12 ;  /* 0x000000080c0c722b */ /* 0x000fe2000000000c */
[----:B------:R-:W-:Y:S01]  /*0890*/  MOV R9, R11 ;  /* 0x0000000b00097202 */ /* 0x000fe20000000f00 */
[----:B------:R-:W-:-:S03]  /*08a0*/  IMAD.MOV.U32 R8, RZ, RZ, R10 ;  /* 0x000000ffff087224 */ /* 0x000fc600078e000a */
[----:B------:R-:W-:Y:S01]  /*08b0*/  LOP3.LUT R16, R9, 0x7ff00000, RZ, 0xc0, !PT ;  /* 0x7ff0000009107812 */ /* 0x000fe200078ec0ff */
[----:B------:R-:W-:Y:S02]  /*08c0*/  IMAD.MOV.U32 R10, RZ, RZ, R8 ;  /* 0x000000ffff0a7224 */ /* 0x000fe400078e0008 */
[----:B------:R-:W-:Y:S01]  /*08d0*/  DFMA R14, R12, -R4, 1 ;  /* 0x3ff000000c0e742b */ /* 0x000fe20000000804 */
[----:B------:R-:W-:Y:S01]  /*08e0*/  ISETP.GE.U32.AND P1, PT, R16, R19, PT ;  /* 0x000000131000720c */ /* 0x000fe20003f26070 */
[----:B------:R-:W-:-:S03]  /*08f0*/  IMAD.MOV.U32 R20, RZ, RZ, R16 ;  /* 0x000000ffff147224 */ /* 0x000fc600078e0010 */
[----:B------:R-:W-:Y:S02]  /*0900*/  SEL R11, R17, 0x63400000, !P1 ;  /* 0x63400000110b7807 */ /* 0x000fe40004800000 */
[----:B------:R-:W-:Y:S01]  /*0910*/  FSETP.GEU.AND P1, PT, |R9|, 1.469367938527859385e-39, PT ;  /* 0x001000000900780b */ /* 0x000fe20003f2e200 */
[----:B------:R-:W-:Y:S01]  /*0920*/  DFMA R12, R12, R14, R12 ;  /* 0x0000000e0c0c722b */ /* 0x000fe2000000000c */
[----:B------:R-:W-:-:S11]  /*0930*/  LOP3.LUT R11, R11, 0x800fffff, R9, 0xf8, !PT ;  /* 0x800fffff0b0b7812 */ /* 0x000fd600078ef809 */
[----:B------:R-:W-:Y:S05]  /*0940*/  @P1 BRA `(.L_x_7) ;  /* 0x0000000000201947 */ /* 0x000fea0003800000 */
[----:B------:R-:W-:Y:S01]  /*0950*/  LOP3.LUT R15, R7, 0x7ff00000, RZ, 0xc0, !PT ;  /* 0x7ff00000070f7812 */ /* 0x000fe200078ec0ff */
[----:B------:R-:W-:-:S03]  /*0960*/  IMAD.MOV.U32 R14, RZ, RZ, RZ ;  /* 0x000000ffff0e7224 */ /* 0x000fc600078e00ff */
[----:B------:R-:W-:-:S04]  /*0970*/  ISETP.GE.U32.AND P1, PT, R16, R15, PT ;  /* 0x0000000f1000720c */ /* 0x000fc80003f26070 */
[----:B------:R-:W-:-:S04]  /*0980*/  SEL R15, R17, 0x63400000, !P1 ;  /* 0x63400000110f7807 */ /* 0x000fc80004800000 */
[----:B------:R-:W-:-:S04]  /*0990*/  LOP3.LUT R15, R15, 0x80000000, R9, 0xf8, !PT ;  /* 0x800000000f0f7812 */ /* 0x000fc800078ef809 */
[----:B------:R-:W-:-:S06]  /*09a0*/  LOP3.LUT R15, R15, 0x100000, RZ, 0xfc, !PT ;  /* 0x001000000f0f7812 */ /* 0x000fcc00078efcff */
[----:B------:R-:W-:-:S10]  /*09b0*/  DFMA R10, R10, 2, -R14 ;  /* 0x400000000a0a782b */ /* 0x000fd4000000080e */
[----:B------:R-:W-:-:S07]  /*09c0*/  LOP3.LUT R20, R11, 0x7ff00000, RZ, 0xc0, !PT ;  /* 0x7ff000000b147812 */ /* 0x000fce00078ec0ff */
.L_x_7:
[----:B------:R-:W-:Y:S01]  /*09d0*/  IMAD.MOV.U32 R21, RZ, RZ, R19 ;  /* 0x000000ffff157224 */ /* 0x000fe200078e0013 */
[----:B------:R-:W-:Y:S01]  /*09e0*/  @!P0 LOP3.LUT R21, R5, 0x7ff00000, RZ, 0xc0, !PT ;  /* 0x7ff0000005158812 */ /* 0x000fe200078ec0ff */
[----:B------:R-:W-:Y:S01]  /*09f0*/  DMUL R14, R12, R10 ;  /* 0x0000000a0c0e7228 */ /* 0x000fe20000000000 */
[----:B------:R-:W-:-:S03]  /*0a00*/  IADD3 R22, PT, PT, R20, -0x1, RZ ;  /* 0xffffffff14167810 */ /* 0x000fc60007ffe0ff */
[----:B------:R-:W-:Y:S01]  /*0a10*/  VIADD R23, R21, 0xffffffff ;  /* 0xffffffff15177836 */ /* 0x000fe20000000000 */
[----:B------:R-:W-:-:S03]  /*0a20*/  ISETP.GT.U32.AND P0, PT, R22, 0x7feffffe, PT ;  /* 0x7feffffe1600780c */ /* 0x000fc60003f04070 */
[----:B------:R-:W-:Y:S01]  /*0a30*/  DFMA R18, R14, -R4, R10 ;  /* 0x800000040e12722b */ /* 0x000fe2000000000a */
[----:B------:R-:W-:-:S07]  /*0a40*/  ISETP.GT.U32.OR P0, PT, R23, 0x7feffffe, P0 ;  /* 0x7feffffe1700780c */ /* 0x000fce0000704470 */
[----:B------:R-:W-:-:S06]  /*0a50*/  DFMA R12, R12, R18, R14 ;  /* 0x000000120c0c722b */ /* 0x000fcc000000000e */
[----:B------:R-:W-:Y:S05]  /*0a60*/  @P0 BRA `(.L_x_8) ;  /* 0x00000000006c0947 */ /* 0x000fea0003800000 */
[----:B------:R-:W-:-:S04]  /*0a70*/  LOP3.LUT R9, R7, 0x7ff00000, RZ, 0xc0, !PT ;  /* 0x7ff0000007097812 */ /* 0x000fc800078ec0ff */
[CC--:B------:R-:W-:Y:S02]  /*0a80*/  VIADDMNMX R8, R16.reuse, -R9.reuse, 0xb9600000, !PT ;  /* 0xb960000010087446 */ /* 0x0c0fe40007800909 */
[----:B------:R-:W-:Y:S02]  /*0a90*/  ISETP.GE.U32.AND P0, PT, R16, R9, PT ;  /* 0x000000091000720c */ /* 0x000fe40003f06070 */
[----:B------:R-:W-:Y:S02]  /*0aa0*/  VIMNMX R8, PT, PT, R8, 0x46a00000, PT ;  /* 0x46a0000008087848 */ /* 0x000fe40003fe0100 */
[----:B------:R-:W-:-:S05]  /*0ab0*/  SEL R17, R17, 0x63400000, !P0 ;  /* 0x6340000011117807 */ /* 0x000fca0004000000 */
[----:B------:R-:W-:Y:S02]  /*0ac0*/  IMAD.IADD R16, R8, 0x1, -R17 ;  /* 0x0000000108107824 */ /* 0x000fe400078e0a11 */
[----:B------:R-:W-:Y:S02]  /*0ad0*/  IMAD.MOV.U32 R8, RZ, RZ, RZ ;  /* 0x000000ffff087224 */ /* 0x000fe400078e00ff */
[----:B------:R-:W-:-:S06]  /*0ae0*/  VIADD R9, R16, 0x7fe00000 ;  /* 0x7fe0000010097836 */ /* 0x000fcc0000000000 */
[----:B------:R-:W-:-:S10]  /*0af0*/  DMUL R14, R12, R8 ;  /* 0x000000080c0e7228 */ /* 0x000fd40000000000 */
[----:B------:R-:W-:-:S13]  /*0b00*/  FSETP.GTU.AND P0, PT, |R15|, 1.469367938527859385e-39, PT ;  /* 0x001000000f00780b */ /* 0x000fda0003f0c200 */
[----:B------:R-:W-:Y:S05]  /*0b10*/  @P0 BRA `(.L_x_9) ;  /* 0x0000000000940947 */ /* 0x000fea0003800000 */
[----:B------:R-:W-:Y:S01]  /*0b20*/  DFMA R10, R12, -R4, R10 ;  /* 0x800000040c0a722b */ /* 0x000fe2000000000a */
[----:B------:R-:W-:-:S09]  /*0b30*/  IMAD.MOV.U32 R8, RZ, RZ, RZ ;  /* 0x000000ffff087224 */ /* 0x000fd200078e00ff */
[C---:B------:R-:W-:Y:S02]  /*0b40*/  FSETP.NEU.AND P0, PT, R11.reuse, RZ, PT ;  /* 0x000000ff0b00720b */ /* 0x040fe40003f0d000 */
[----:B------:R-:W-:-:S04]  /*0b50*/  LOP3.LUT R17, R11, 0x80000000, R7, 0x48, !PT ;  /* 0x800000000b117812 */ /* 0x000fc800078e4807 */
[----:B------:R-:W-:-:S07]  /*0b60*/  LOP3.LUT R9, R17, R9, RZ, 0xfc, !PT ;  /* 0x0000000911097212 */ /* 0x000fce00078efcff */
[----:B------:R-:W-:Y:S05]  /*0b70*/  @!P0 BRA `(.L_x_9) ;  /* 0x00000000007c8947 */ /* 0x000fea0003800000 */
[----:B------:R-:W-:Y:S01]  /*0b80*/  IADD3 R5, PT, PT, -R16, RZ, RZ ;  /* 0x000000ff10057210 */ /* 0x000fe20007ffe1ff */
[----:B------:R-:W-:Y:S01]  /*0b90*/  IMAD.MOV.U32 R4, RZ, RZ, RZ ;  /* 0x000000ffff047224 */ /* 0x000fe200078e00ff */
[----:B------:R-:W-:-:S05]  /*0ba0*/  DMUL.RP R8, R12, R8 ;  /* 0x000000080c087228 */ /* 0x000fca0000008000 */
[----:B------:R-:W-:-:S05]  /*0bb0*/  DFMA R4, R14, -R4, R12 ;  /* 0x800000040e04722b */ /* 0x000fca000000000c */
[----:B------:R-:W-:Y:S02]  /*0bc0*/  LOP3.LUT R17, R9, R17, RZ, 0x3c, !PT ;  /* 0x0000001109117212 */ /* 0x000fe400078e3cff */
[----:B------:R-:W-:-:S04]  /*0bd0*/  IADD3 R4, PT, PT, -R16, -0x43300000, RZ ;  /* 0xbcd0000010047810 */ /* 0x000fc80007ffe1ff */
[----:B------:R-:W-:-:S04]  /*0be0*/  FSETP.NEU.AND P0, PT, |R5|, R4, PT ;  /* 0x000000040500720b */ /* 0x000fc80003f0d200 */
[----:B------:R-:W-:Y:S02]  /*0bf0*/  FSEL R14, R8, R14, !P0 ;  /* 0x0000000e080e7208 */ /* 0x000fe40004000000 */
[----:B------:R-:W-:Y:S01]  /*0c00*/  FSEL R15, R17, R15, !P0 ;  /* 0x0000000f110f7208 */ /* 0x000fe20004000000 */
[----:B------:R-:W-:Y:S06]  /*0c10*/  BRA `(.L_x_9) ;  /* 0x0000000000547947 */ /* 0x000fec0003800000 */
.L_x_8:
[----:B------:R-:W-:-:S14]  /*0c20*/  DSETP.NAN.AND P0, PT, R8, R8, PT ;  /* 0x000000080800722a */ /* 0x000fdc0003f08000 */
[----:B------:R-:W-:Y:S05]  /*0c30*/  @P0 BRA `(.L_x_10) ;  /* 0x0000000000440947 */ /* 0x000fea0003800000 */
[----:B------:R-:W-:-:S14]  /*0c40*/  DSETP.NAN.AND P0, PT, R6, R6, PT ;  /* 0x000000060600722a */ /* 0x000fdc0003f08000 */
[----:B------:R-:W-:Y:S05]  /*0c50*/  @P0 BRA `(.L_x_11) ;  /* 0x0000000000300947 */ /* 0x000fea0003800000 */
[----:B------:R-:W-:Y:S01]  /*0c60*/  ISETP.NE.AND P0, PT, R20, R21, PT ;  /* 0x000000151400720c */ /* 0x000fe20003f05270 */
[----:B------:R-:W-:Y:S02]  /*0c70*/  IMAD.MOV.U32 R14, RZ, RZ, 0x0 ;  /* 0x00000000ff0e7424 */ /* 0x000fe400078e00ff */
[----:B------:R-:W-:-:S10]  /*0c80*/  IMAD.MOV.U32 R15, RZ, RZ, -0x80000 ;  /* 0xfff80000ff0f7424 */ /* 0x000fd400078e00ff */
[----:B------:R-:W-:Y:S05]  /*0c90*/  @!P0 BRA `(.L_x_9) ;  /* 0x0000000000348947 */ /* 0x000fea0003800000 */
[----:B------:R-:W-:Y:S02]  /*0ca0*/  ISETP.NE.AND P0, PT, R20, 0x7ff00000, PT ;  /* 0x7ff000001400780c */ /* 0x000fe40003f05270 */
[----:B------:R-:W-:Y:S02]  /*0cb0*/  LOP3.LUT R15, R9, 0x80000000, R7, 0x48, !PT ;  /* 0x80000000090f7812 */ /* 0x000fe400078e4807 */
[----:B------:R-:W-:-:S13]  /*0cc0*/  ISETP.EQ.OR P0, PT, R21, RZ, !P0 ;  /* 0x000000ff1500720c */ /* 0x000fda0004702670 */
[----:B------:R-:W-:Y:S01]  /*0cd0*/  @P0 LOP3.LUT R4, R15, 0x7ff00000, RZ, 0xfc, !PT ;  /* 0x7ff000000f040812 */ /* 0x000fe200078efcff */
[----:B------:R-:W-:Y:S02]  /*0ce0*/  @!P0 IMAD.MOV.U32 R14, RZ, RZ, RZ ;  /* 0x000000ffff0e8224 */ /* 0x000fe400078e00ff */
[----:B------:R-:W-:Y:S01]  /*0cf0*/  @P0 IMAD.MOV.U32 R14, RZ, RZ, RZ ;  /* 0x000000ffff0e0224 */ /* 0x000fe200078e00ff */
[----:B------:R-:W-:Y:S01]  /*0d00*/  @P0 MOV R15, R4 ;  /* 0x00000004000f0202 */ /* 0x000fe20000000f00 */
[----:B------:R-:W-:Y:S06]  /*0d10*/  BRA `(.L_x_9) ;  /* 0x0000000000147947 */ /* 0x000fec0003800000 */
.L_x_11:
[----:B------:R-:W-:Y:S01]  /*0d20*/  LOP3.LUT R15, R7, 0x80000, RZ, 0xfc, !PT ;  /* 0x00080000070f7812 */ /* 0x000fe200078efcff */
[----:B------:R-:W-:Y:S01]  /*0d30*/  IMAD.MOV.U32 R14, RZ, RZ, R6 ;  /* 0x000000ffff0e7224 */ /* 0x000fe200078e0006 */
[----:B------:R-:W-:Y:S06]  /*0d40*/  BRA `(.L_x_9) ;  /* 0x0000000000087947 */ /* 0x000fec0003800000 */
.L_x_10:
[----:B------:R-:W-:Y:S01]  /*0d50*/  LOP3.LUT R15, R9, 0x80000, RZ, 0xfc, !PT ;  /* 0x00080000090f7812 */ /* 0x000fe200078efcff */
[----:B------:R-:W-:-:S07]  /*0d60*/  IMAD.MOV.U32 R14, RZ, RZ, R8 ;  /* 0x000000ffff0e7224 */ /* 0x000fce00078e0008 */
.L_x_9:
[----:B------:R-:W-:Y:S02]  /*0d70*/  IMAD.MOV.U32 R4, RZ, RZ, R0 ;  /* 0x000000ffff047224 */ /* 0x000fe400078e0000 */
[----:B------:R-:W-:-:S04]  /*0d80*/  IMAD.MOV.U32 R5, RZ, RZ, 0x0 ;  /* 0x00000000ff057424 */ /* 0x000fc800078e00ff */
[----:B------:R-:W-:Y:S05]  /*0d90*/  RET.REL.NODEC R4 `(_Z6mandelPi) ;  /* 0xfffffff004987950 */ /* 0x000fea0003c3ffff */
.L_x_12:
[----:B------:R-:W-:-:S00]  /*0da0*/  BRA `(.L_x_12) ;  /* 0xfffffffc00fc7947 */ /* 0x000fc0000383ffff */
[----:B------:R-:W-:-:S00]  /*0db0*/  NOP ;  /* 0x0000000000007918 */ /* 0x000fc00000000000 */
        /* <DEDUP_REMOVED lines=12> */
.L_x_13:


//--------------------- .nv.shared.reserved.0     --------------------------
	.section	.nv.shared.reserved.0,"aw",@nobits
	.weak		__nv_reservedSMEM_offset_0_alias
	.size		__nv_reservedSMEM_offset_0_alias, 0, 64
	.other		__nv_reservedSMEM_offset_0_alias,@"STO_CUDA_RESERVED_SHARED STV_DEFAULT"
__nv_reservedSMEM_offset_0_alias:
	.zero		0
	.zero		64


//--------------------- .nv.constant0._Z6mandelPi --------------------------
	.section	.nv.constant0._Z6mandelPi,"a",@progbits
	.sectionflags	@""
	.align	4
.nv.constant0._Z6mandelPi:
	.zero		904


//--------------------- SYMBOLS --------------------------

	.type		.nv.reservedSmem.offset0,@object
	.size		.nv.reservedSmem.offset0,0x4
